//
// Generated by NVIDIA NVVM Compiler
//
// Compiler Build ID: CL-36424714
// Cuda compilation tools, release 13.0, V13.0.88
// Based on NVVM 20.0.0
//

.version 9.0
.target sm_100
.address_size 64

	// .globl	_Z6kernelPf
.global .align 4 .b8 __cudart_i2opi_f[24] = {65, 144, 67, 60, 153, 149, 98, 219, 192, 221, 52, 245, 209, 87, 39, 252, 41, 21, 68, 78, 110, 131, 249, 162};

.visible .entry _Z6kernelPf(
	.param .u64 .ptr .align 1 _Z6kernelPf_param_0
)
{
	.local .align 4 .b8 	__local_depot0[28];
	.reg .b64 	%SP;
	.reg .b64 	%SPL;
	.reg .pred 	%p<9>;
	.reg .b32 	%r<44>;
	.reg .b32 	%f<31>;
	.reg .b64 	%rd<25>;
	.reg .b64 	%fd<3>;

	mov.u64 	%SPL, __local_depot0;
	ld.param.u64 	%rd9, [_Z6kernelPf_param_0];
	add.u64 	%rd1, %SPL, 0;
	mov.u32 	%r16, %ctaid.x;
	mov.u32 	%r17, %ntid.x;
	mov.u32 	%r18, %tid.x;
	mad.lo.s32 	%r1, %r16, %r17, %r18;
	cvt.rn.f32.s32 	%f7, %r1;
	mul.f32 	%f8, %f7, 0f40C90FDA;
	mul.f32 	%f9, %f8, 0f33800000;
	sqrt.rn.f32 	%f1, %f9;
	mul.f32 	%f10, %f1, 0f3F22F983;
	cvt.rni.s32.f32 	%r43, %f10;
	cvt.rn.f32.s32 	%f11, %r43;
	fma.rn.f32 	%f12, %f11, 0fBFC90FDA, %f1;
	fma.rn.f32 	%f13, %f11, 0fB3A22168, %f12;
	fma.rn.f32 	%f30, %f11, 0fA7C234C5, %f13;
	abs.f32 	%f3, %f1;
	setp.ltu.f32 	%p1, %f3, 0f47CE4780;
	@%p1 bra 	$L__BB0_8;
	setp.neu.f32 	%p2, %f3, 0f7F800000;
	@%p2 bra 	$L__BB0_3;
	mov.f32 	%f16, 0f00000000;
	mul.rn.f32 	%f30, %f1, %f16;
	mov.b32 	%r43, 0;
	bra.uni 	$L__BB0_8;
$L__BB0_3:
	mov.b32 	%r3, %f1;
	shl.b32 	%r20, %r3, 8;
	or.b32  	%r4, %r20, -2147483648;
	mov.b64 	%rd24, 0;
	mov.b32 	%r40, 0;
	mov.u64 	%rd22, __cudart_i2opi_f;
	mov.u64 	%rd23, %rd1;
$L__BB0_4:
	.pragma "nounroll";
	ld.global.nc.u32 	%r21, [%rd22];
	mad.wide.u32 	%rd13, %r21, %r4, %rd24;
	shr.u64 	%rd24, %rd13, 32;
	st.local.u32 	[%rd23], %rd13;
	add.s32 	%r40, %r40, 1;
	add.s64 	%rd23, %rd23, 4;
	add.s64 	%rd22, %rd22, 4;
	setp.ne.s32 	%p3, %r40, 6;
	@%p3 bra 	$L__BB0_4;
	shr.u32 	%r22, %r3, 23;
	st.local.u32 	[%rd1+24], %rd24;
	and.b32  	%r7, %r22, 31;
	and.b32  	%r23, %r22, 224;
	add.s32 	%r24, %r23, -128;
	shr.u32 	%r25, %r24, 5;
	mul.wide.u32 	%rd14, %r25, 4;
	sub.s64 	%rd8, %rd1, %rd14;
	ld.local.u32 	%r41, [%rd8+24];
	ld.local.u32 	%r42, [%rd8+20];
	setp.eq.s32 	%p4, %r7, 0;
	@%p4 bra 	$L__BB0_7;
	shf.l.wrap.b32 	%r41, %r42, %r41, %r7;
	ld.local.u32 	%r26, [%rd8+16];
	shf.l.wrap.b32 	%r42, %r26, %r42, %r7;
$L__BB0_7:
	shr.u32 	%r27, %r41, 30;
	shf.l.wrap.b32 	%r28, %r42, %r41, 2;
	shl.b32 	%r29, %r42, 2;
	shr.u32 	%r30, %r28, 31;
	add.s32 	%r31, %r30, %r27;
	neg.s32 	%r32, %r31;
	setp.lt.s32 	%p5, %r3, 0;
	selp.b32 	%r43, %r32, %r31, %p5;
	xor.b32  	%r33, %r28, %r3;
	shr.s32 	%r34, %r28, 31;
	xor.b32  	%r35, %r34, %r28;
	xor.b32  	%r36, %r34, %r29;
	cvt.u64.u32 	%rd15, %r35;
	shl.b64 	%rd16, %rd15, 32;
	cvt.u64.u32 	%rd17, %r36;
	or.b64  	%rd18, %rd16, %rd17;
	cvt.rn.f64.s64 	%fd1, %rd18;
	mul.f64 	%fd2, %fd1, 0d3BF921FB54442D19;
	cvt.rn.f32.f64 	%f14, %fd2;
	neg.f32 	%f15, %f14;
	setp.lt.s32 	%p6, %r33, 0;
	selp.f32 	%f30, %f15, %f14, %p6;
$L__BB0_8:
	cvta.to.global.u64 	%rd19, %rd9;
	mul.rn.f32 	%f17, %f30, %f30;
	and.b32  	%r38, %r43, 1;
	setp.eq.b32 	%p7, %r38, 1;
	selp.f32 	%f18, 0f3F800000, %f30, %p7;
	fma.rn.f32 	%f19, %f17, %f18, 0f00000000;
	fma.rn.f32 	%f20, %f17, 0f37CBAC00, 0fBAB607ED;
	selp.f32 	%f21, %f20, 0fB94D4153, %p7;
	selp.f32 	%f22, 0f3D2AAABB, 0f3C0885E4, %p7;
	fma.rn.f32 	%f23, %f21, %f17, %f22;
	selp.f32 	%f24, 0fBEFFFFFF, 0fBE2AAAA8, %p7;
	fma.rn.f32 	%f25, %f23, %f17, %f24;
	fma.rn.f32 	%f26, %f25, %f19, %f18;
	and.b32  	%r39, %r43, 2;
	setp.eq.s32 	%p8, %r39, 0;
	mov.f32 	%f27, 0f00000000;
	sub.f32 	%f28, %f27, %f26;
	selp.f32 	%f29, %f26, %f28, %p8;
	mul.wide.s32 	%rd20, %r1, 4;
	add.s64 	%rd21, %rd19, %rd20;
	st.global.f32 	[%rd21], %f29;
	ret;

}


// ===== COMPILED SASS (sm_100) =====

	.target	sm_100

	.elftype	@"ET_EXEC"


//--------------------- .note.nv.tkinfo           --------------------------
	.section	.note.nv.tkinfo,"",@"SHT_NOTE"
	.sectionflags	@"SHF_NOTE_NV_TKINFO"
	.tkinfo
        /*0018*/ 	.word	0x00000002
        /*0030*/ 	.string	""
        /*0030*/ 	.string	"ptxas"
        /*0030*/ 	.string	"Cuda compilation tools, release 13.0, V13.0.88"
        /*0030*/ 	.string	"Build cuda_13.0.r13.0/compiler.36424714_0"
        /*0030*/ 	.string	"-arch sm_100 -m 64 "



//--------------------- .note.nv.cuinfo           --------------------------
	.section	.note.nv.cuinfo,"",@"SHT_NOTE"
	.sectionflags	@"SHF_NOTE_NV_CUINFO"
        /*0018*/ 	.short	0x0002
        /*001a*/ 	.short	0x0064
        /*001c*/ 	.short	0x0082
	.zero		2


//--------------------- .nv.info                  --------------------------
	.section	.nv.info,"",@"SHT_CUDA_INFO"
	.align	4


	//----- nvinfo : EIATTR_REGCOUNT
	.align		4
        /*0000*/ 	.byte	0x04, 0x2f
        /*0002*/ 	.short	(.L_2 - .L_1)
	.align		4
.L_1:
        /*0004*/ 	.word	index@(_Z6kernelPf)
        /*0008*/ 	.word	0x00000010


	//----- nvinfo : EIATTR_FRAME_SIZE
	.align		4
.L_2:
        /*000c*/ 	.byte	0x04, 0x11
        /*000e*/ 	.short	(.L_4 - .L_3)
	.align		4
.L_3:
        /*0010*/ 	.word	index@($__internal_0_$__cuda_sm20_sqrt_rn_f32_slowpath)
        /*0014*/ 	.word	0x00000020


	//----- nvinfo : EIATTR_FRAME_SIZE
	.align		4
.L_4:
        /*0018*/ 	.byte	0x04, 0x11
        /*001a*/ 	.short	(.L_6 - .L_5)
	.align		4
.L_5:
        /*001c*/ 	.word	index@(_Z6kernelPf)
        /*0020*/ 	.word	0x00000020


	//----- nvinfo : EIATTR_MIN_STACK_SIZE
	.align		4
.L_6:
        /*0024*/ 	.byte	0x04, 0x12
        /*0026*/ 	.short	(.L_8 - .L_7)
	.align		4
.L_7:
        /*0028*/ 	.word	index@(_Z6kernelPf)
        /*002c*/ 	.word	0x00000020
.L_8:


//--------------------- .nv.compat                --------------------------
	.section	.nv.compat,"",@"SHT_CUDA_COMPAT_INFO"
	.align	4
        /*0000*/ 	.byte	0x02, 0x09, 0x00, 0x00, 0x02, 0x02, 0x01, 0x00, 0x02, 0x05, 0x05, 0x00, 0x03, 0x07, 0x01, 0x01
        /*0010*/ 	.byte	0x02, 0x03, 0x00, 0x00, 0x02, 0x06, 0x01, 0x00, 0x04, 0x0b, 0x08, 0x00, 0x01, 0x00, 0x00, 0x00
        /*0020*/ 	.byte	0x00, 0x00, 0x00, 0x00


//--------------------- .nv.info._Z6kernelPf      --------------------------
	.section	.nv.info._Z6kernelPf,"",@"SHT_CUDA_INFO"
	.sectionflags	@""
	.align	4


	//----- nvinfo : EIATTR_CUDA_API_VERSION
	.align		4
        /*0000*/ 	.byte	0x04, 0x37
        /*0002*/ 	.short	(.L_10 - .L_9)
.L_9:
        /*0004*/ 	.word	0x00000082


	//----- nvinfo : EIATTR_KPARAM_INFO
	.align		4
.L_10:
        /*0008*/ 	.byte	0x04, 0x17
        /*000a*/ 	.short	(.L_12 - .L_11)
.L_11:
        /*000c*/ 	.word	0x00000000
        /*0010*/ 	.short	0x0000
        /*0012*/ 	.short	0x0000
        /*0014*/ 	.byte	0x00, 0xf5, 0x21, 0x00


	//----- nvinfo : EIATTR_SPARSE_MMA_MASK
	.align		4
.L_12:
        /*0018*/ 	.byte	0x03, 0x50
        /*001a*/ 	.short	0x0000


	//----- nvinfo : EIATTR_MAXREG_COUNT
	.align		4
        /*001c*/ 	.byte	0x03, 0x1b
        /*001e*/ 	.short	0x00ff


	//----- nvinfo : EIATTR_MERCURY_ISA_VERSION
	.align		4
        /*0020*/ 	.byte	0x03, 0x5f
        /*0022*/ 	.short	0x0101


	//----- nvinfo : EIATTR_VRC_CTA_INIT_COUNT
	.align		4
        /*0024*/ 	.byte	0x02, 0x4a
	.zero		1
	.zero		1


	//----- nvinfo : EIATTR_EXIT_INSTR_OFFSETS
	.align		4
        /*0028*/ 	.byte	0x04, 0x1c
        /*002a*/ 	.short	(.L_14 - .L_13)


	//   ....[0]....
.L_13:
        /*002c*/ 	.word	0x000006e0


	//----- nvinfo : EIATTR_CRS_STACK_SIZE
	.align		4
.L_14:
        /*0030*/ 	.byte	0x04, 0x1e
        /*0032*/ 	.short	(.L_16 - .L_15)
.L_15:
        /*0034*/ 	.word	0x00000000


	//----- nvinfo : EIATTR_CBANK_PARAM_SIZE
	.align		4
.L_16:
        /*0038*/ 	.byte	0x03, 0x19
        /*003a*/ 	.short	0x0008


	//----- nvinfo : EIATTR_PARAM_CBANK
	.align		4
        /*003c*/ 	.byte	0x04, 0x0a
        /*003e*/ 	.short	(.L_18 - .L_17)
	.align		4
.L_17:
        /*0040*/ 	.word	index@(.nv.constant0._Z6kernelPf)
        /*0044*/ 	.short	0x0380
        /*0046*/ 	.short	0x0008


	//----- nvinfo : EIATTR_SW_WAR
	.align		4
.L_18:
        /*0048*/ 	.byte	0x04, 0x36
        /*004a*/ 	.short	(.L_20 - .L_19)
.L_19:
        /*004c*/ 	.word	0x00000008
.L_20:


//--------------------- .nv.callgraph             --------------------------
	.section	.nv.callgraph,"",@"SHT_CUDA_CALLGRAPH"
	.align	4
	.sectionentsize	8
	.align		4
        /*0000*/ 	.word	0x00000000
	.align		4
        /*0004*/ 	.word	0xffffffff
	.align		4
        /*0008*/ 	.word	0x00000000
	.align		4
        /*000c*/ 	.word	0xfffffffe
	.align		4
        /*0010*/ 	.word	0x00000000
	.align		4
        /*0014*/ 	.word	0xfffffffd
	.align		4
        /*0018*/ 	.word	0x00000000
	.align		4
        /*001c*/ 	.word	0xfffffffc


//--------------------- .nv.constant4             --------------------------
	.section	.nv.constant4,"a",@progbits
	.align	8
	.align		8
.nv.constant4:
        /*0000*/ 	.dword	__cudart_i2opi_f


//--------------------- .text._Z6kernelPf         --------------------------
	.section	.text._Z6kernelPf,"ax",@progbits
	.align	128
        .global         _Z6kernelPf
        .type           _Z6kernelPf,@function
        .size           _Z6kernelPf,(.L_x_9 - _Z6kernelPf)
        .other          _Z6kernelPf,@"STO_CUDA_ENTRY STV_DEFAULT"
_Z6kernelPf:
.text._Z6kernelPf:
[----:B------:R-:W0:Y:S01]  /*0000*/  LDC R1, c[0x0][0x37c] ;  /* 0x0000df00ff017b82 */ /* 0x000e220000000800 */
[----:B------:R-:W1:Y:S07]  /*0010*/  S2R R0, SR_TID.X ;  /* 0x0000000000007919 */ /* 0x000e6e0000002100 */
[----:B------:R-:W1:Y:S01]  /*0020*/  S2UR UR4, SR_CTAID.X ;  /* 0x00000000000479c3 */ /* 0x000e620000002500 */
[----:B------:R-:W-:Y:S01]  /*0030*/  BSSY.RECONVERGENT B0, `(.L_x_0) ;  /* 0x0000014000007945 */ /* 0x000fe20003800200 */
[----:B0-----:R-:W-:-:S06]  /*0040*/  VIADD R1, R1, 0xffffffe0 ;  /* 0xffffffe001017836 */ /* 0x001fcc0000000000 */
[----:B------:R-:W1:Y:S02]  /*0050*/  LDC R5, c[0x0][0x360] ;  /* 0x0000d800ff057b82 */ /* 0x000e640000000800 */
[----:B-1----:R-:W-:-:S05]  /*0060*/  IMAD R5, R5, UR4, R0 ;  /* 0x0000000405057c24 */ /* 0x002fca000f8e0200 */
[----:B------:R-:W-:-:S05]  /*0070*/  I2FP.F32.S32 R0, R5 ;  /* 0x0000000500007245 */ /* 0x000fca0000201400 */
[----:B------:R-:W-:-:S04]  /*0080*/  FMUL R0, R0, 6.2831850051879882812 ;  /* 0x40c90fda00007820 */ /* 0x000fc80000400000 */
[----:B------:R-:W-:-:S04]  /*0090*/  FMUL R0, R0, 5.9604644775390625e-08 ;  /* 0x3380000000007820 */ /* 0x000fc80000400000 */
[----:B------:R-:W-:Y:S01]  /*00a0*/  VIADD R2, R0, 0xf3000000 ;  /* 0xf300000000027836 */ /* 0x000fe20000000000 */
[----:B------:R0:W1:Y:S04]  /*00b0*/  MUFU.RSQ R3, R0 ;  /* 0x0000000000037308 */ /* 0x0000680000001400 */
[----:B------:R-:W-:-:S13]  /*00c0*/  ISETP.GT.U32.AND P0, PT, R2, 0x727fffff, PT ;  /* 0x727fffff0200780c */ /* 0x000fda0003f04070 */
[----:B01----:R-:W-:Y:S05]  /*00d0*/  @!P0 BRA `(.L_x_1) ;  /* 0x0000000000148947 */ /* 0x003fea0003800000 */
[----:B------:R-:W-:Y:S01]  /*00e0*/  BSSY.RECONVERGENT B1, `(.L_x_2) ;  /* 0x0000003000017945 */ /* 0x000fe20003800200 */
[----:B------:R-:W-:-:S07]  /*00f0*/  MOV R9, 0x110 ;  /* 0x0000011000097802 */ /* 0x000fce0000000f00 */
[----:B------:R-:W-:Y:S05]  /*0100*/  CALL.REL.NOINC `($__internal_0_$__cuda_sm20_sqrt_rn_f32_slowpath) ;  /* 0x0000000400787944 */ /* 0x000fea0003c00000 */
[----:B------:R-:W-:Y:S05]  /*0110*/  BSYNC.RECONVERGENT B1 ;  /* 0x0000000000017941 */ /* 0x000fea0003800200 */
.L_x_2:
[----:B------:R-:W-:Y:S05]  /*0120*/  BRA `(.L_x_3) ;  /* 0x0000000000107947 */ /* 0x000fea0003800000 */
.L_x_1:
[----:B------:R-:W-:Y:S01]  /*0130*/  FMUL.FTZ R7, R0, R3 ;  /* 0x0000000300077220 */ /* 0x000fe20000410000 */
[----:B------:R-:W-:-:S03]  /*0140*/  FMUL.FTZ R3, R3, 0.5 ;  /* 0x3f00000003037820 */ /* 0x000fc60000410000 */
[----:B------:R-:W-:-:S04]  /*0150*/  FFMA R0, -R7, R7, R0 ;  /* 0x0000000707007223 */ /* 0x000fc80000000100 */
[----:B------:R-:W-:-:S07]  /*0160*/  FFMA R7, R0, R3, R7 ;  /* 0x0000000300077223 */ /* 0x000fce0000000007 */
.L_x_3:
[----:B------:R-:W-:Y:S05]  /*0170*/  BSYNC.RECONVERGENT B0 ;  /* 0x0000000000007941 */ /* 0x000fea0003800200 */
.L_x_0:
[C---:B------:R-:W-:Y:S01]  /*0180*/  FMUL R0, R7.reuse, 0.63661974668502807617 ;  /* 0x3f22f98307007820 */ /* 0x040fe20000400000 */
[----:B------:R-:W-:Y:S01]  /*0190*/  FSETP.GE.AND P0, PT, |R7|, 105615, PT ;  /* 0x47ce47800700780b */ /* 0x000fe20003f06200 */
[----:B------:R-:W0:Y:S01]  /*01a0*/  LDCU.64 UR6, c[0x0][0x358] ;  /* 0x00006b00ff0677ac */ /* 0x000e220008000a00 */
[----:B------:R-:W-:Y:S03]  /*01b0*/  BSSY.RECONVERGENT B0, `(.L_x_4) ;  /* 0x000003e000007945 */ /* 0x000fe60003800200 */
[----:B------:R-:W1:Y:S02]  /*01c0*/  F2I.NTZ R0, R0 ;  /* 0x0000000000007305 */ /* 0x000e640000203100 */
[----:B-1----:R-:W-:-:S05]  /*01d0*/  I2FP.F32.S32 R2, R0 ;  /* 0x0000000000027245 */ /* 0x002fca0000201400 */
[----:B------:R-:W-:-:S04]  /*01e0*/  FFMA R3, R2, -1.5707962512969970703, R7 ;  /* 0xbfc90fda02037823 */ /* 0x000fc80000000007 */
[----:B------:R-:W-:-:S04]  /*01f0*/  FFMA R3, R2, -7.5497894158615963534e-08, R3 ;  /* 0xb3a2216802037823 */ /* 0x000fc80000000003 */
[----:B------:R-:W-:Y:S01]  /*0200*/  FFMA R4, R2, -5.3903029534742383927e-15, R3 ;  /* 0xa7c234c502047823 */ /* 0x000fe20000000003 */
[----:B0-----:R-:W-:Y:S06]  /*0210*/  @!P0 BRA `(.L_x_5) ;  /* 0x0000000000dc8947 */ /* 0x001fec0003800000 */
[----:B------:R-:W-:-:S13]  /*0220*/  FSETP.NEU.AND P0, PT, |R7|, +INF , PT ;  /* 0x7f8000000700780b */ /* 0x000fda0003f0d200 */
[----:B------:R-:W-:Y:S01]  /*0230*/  @!P0 FMUL R4, RZ, R7 ;  /* 0x00000007ff048220 */ /* 0x000fe20000400000 */
[----:B------:R-:W-:Y:S01]  /*0240*/  @!P0 MOV R0, RZ ;  /* 0x000000ff00008202 */ /* 0x000fe20000000f00 */
[----:B------:R-:W-:Y:S06]  /*0250*/  @!P0 BRA `(.L_x_5) ;  /* 0x0000000000cc8947 */ /* 0x000fec0003800000 */
[----:B------:R-:W-:Y:S01]  /*0260*/  IMAD.SHL.U32 R2, R7, 0x100, RZ ;  /* 0x0000010007027824 */ /* 0x000fe200078e00ff */
[----:B------:R-:W-:Y:S01]  /*0270*/  MOV R0, R1 ;  /* 0x0000000100007202 */ /* 0x000fe20000000f00 */
[----:B------:R-:W-:Y:S01]  /*0280*/  IMAD.MOV.U32 R6, RZ, RZ, RZ ;  /* 0x000000ffff067224 */ /* 0x000fe200078e00ff */
[----:B------:R-:W0:Y:S02]  /*0290*/  LDCU.64 UR8, c[0x4][URZ] ;  /* 0x01000000ff0877ac */ /* 0x000e240008000a00 */
[----:B------:R-:W-:Y:S01]  /*02a0*/  LOP3.LUT R13, R2, 0x80000000, RZ, 0xfc, !PT ;  /* 0x80000000020d7812 */ /* 0x000fe200078efcff */
[----:B------:R-:W-:Y:S01]  /*02b0*/  UMOV UR5, URZ ;  /* 0x000000ff00057c82 */ /* 0x000fe20008000000 */
[----:B------:R-:W-:-:S05]  /*02c0*/  UMOV UR4, URZ ;  /* 0x000000ff00047c82 */ /* 0x000fca0008000000 */
.L_x_6:
[----:B0-----:R-:W-:Y:S02]  /*02d0*/  IMAD.U32 R8, RZ, RZ, UR8 ;  /* 0x00000008ff087e24 */ /* 0x001fe4000f8e00ff */
[----:B------:R-:W-:-:S05]  /*02e0*/  IMAD.U32 R9, RZ, RZ, UR9 ;  /* 0x00000009ff097e24 */ /* 0x000fca000f8e00ff */
[----:B------:R-:W2:Y:S01]  /*02f0*/  LDG.E.CONSTANT R2, desc[UR6][R8.64] ;  /* 0x0000000608027981 */ /* 0x000ea2000c1e9900 */
[----:B------:R-:W-:Y:S02]  /*0300*/  UIADD3 UR8, UP0, UPT, UR8, 0x4, URZ ;  /* 0x0000000408087890 */ /* 0x000fe4000ff1e0ff */
[----:B------:R-:W-:Y:S02]  /*0310*/  UIADD3 UR4, UPT, UPT, UR4, 0x1, URZ ;  /* 0x0000000104047890 */ /* 0x000fe4000fffe0ff */
[----:B------:R-:W-:Y:S02]  /*0320*/  UIADD3.X UR9, UPT, UPT, URZ, UR9, URZ, UP0, !UPT ;  /* 0x00000009ff097290 */ /* 0x000fe400087fe4ff */
[----:B------:R-:W-:Y:S01]  /*0330*/  UISETP.NE.AND UP0, UPT, UR4, 0x6, UPT ;  /* 0x000000060400788c */ /* 0x000fe2000bf05270 */
[----:B--2---:R-:W-:-:S03]  /*0340*/  IMAD.WIDE.U32 R2, R2, R13, RZ ;  /* 0x0000000d02027225 */ /* 0x004fc600078e00ff */
[----:B------:R-:W-:-:S04]  /*0350*/  IADD3 R11, P0, PT, R2, R6, RZ ;  /* 0x00000006020b7210 */ /* 0x000fc80007f1e0ff */
[----:B------:R-:W-:Y:S01]  /*0360*/  IADD3.X R6, PT, PT, R3, UR5, RZ, P0, !PT ;  /* 0x0000000503067c10 */ /* 0x000fe200087fe4ff */
[----:B------:R0:W-:Y:S02]  /*0370*/  STL [R0], R11 ;  /* 0x0000000b00007387 */ /* 0x0001e40000100800 */
[----:B0-----:R-:W-:Y:S01]  /*0380*/  IADD3 R0, PT, PT, R0, 0x4, RZ ;  /* 0x0000000400007810 */ /* 0x001fe20007ffe0ff */
[----:B------:R-:W-:Y:S06]  /*0390*/  BRA.U UP0, `(.L_x_6) ;  /* 0xfffffffd00cc7547 */ /* 0x000fec000b83ffff */
[----:B------:R-:W-:Y:S01]  /*03a0*/  SHF.R.U32.HI R4, RZ, 0x17, R7 ;  /* 0x00000017ff047819 */ /* 0x000fe20000011607 */
[----:B------:R0:W-:Y:S03]  /*03b0*/  STL [R1+0x18], R6 ;  /* 0x0000180601007387 */ /* 0x0001e60000100800 */
[C---:B------:R-:W-:Y:S02]  /*03c0*/  LOP3.LUT R0, R4.reuse, 0xe0, RZ, 0xc0, !PT ;  /* 0x000000e004007812 */ /* 0x040fe400078ec0ff */
[----:B------:R-:W-:-:S03]  /*03d0*/  LOP3.LUT P0, RZ, R4, 0x1f, RZ, 0xc0, !PT ;  /* 0x0000001f04ff7812 */ /* 0x000fc6000780c0ff */
[----:B------:R-:W-:-:S05]  /*03e0*/  VIADD R0, R0, 0xffffff80 ;  /* 0xffffff8000007836 */ /* 0x000fca0000000000 */
[----:B------:R-:W-:-:S05]  /*03f0*/  SHF.R.U32.HI R0, RZ, 0x5, R0 ;  /* 0x00000005ff007819 */ /* 0x000fca0000011600 */
[----:B------:R-:W-:-:S05]  /*0400*/  IMAD R10, R0, -0x4, R1 ;  /* 0xfffffffc000a7824 */ /* 0x000fca00078e0201 */
[----:B------:R-:W2:Y:S04]  /*0410*/  LDL R0, [R10+0x18] ;  /* 0x000018000a007983 */ /* 0x000ea80000100800 */
[----:B------:R-:W2:Y:S04]  /*0420*/  LDL R3, [R10+0x14] ;  /* 0x000014000a037983 */ /* 0x000ea80000100800 */
[----:B------:R-:W3:Y:S01]  /*0430*/  @P0 LDL R2, [R10+0x10] ;  /* 0x000010000a020983 */ /* 0x000ee20000100800 */
[----:B------:R-:W-:Y:S01]  /*0440*/  LOP3.LUT R4, R4, 0x1f, RZ, 0xc0, !PT ;  /* 0x0000001f04047812 */ /* 0x000fe200078ec0ff */
[----:B------:R-:W-:Y:S01]  /*0450*/  UMOV UR4, 0x54442d19 ;  /* 0x54442d1900047882 */ /* 0x000fe20000000000 */
[----:B------:R-:W-:-:S02]  /*0460*/  UMOV UR5, 0x3bf921fb ;  /* 0x3bf921fb00057882 */ /* 0x000fc40000000000 */
[-C--:B--2---:R-:W-:Y:S02]  /*0470*/  @P0 SHF.L.W.U32.HI R0, R3, R4.reuse, R0 ;  /* 0x0000000403000219 */ /* 0x084fe40000010e00 */
[----:B---3--:R-:W-:Y:S02]  /*0480*/  @P0 SHF.L.W.U32.HI R3, R2, R4, R3 ;  /* 0x0000000402030219 */ /* 0x008fe40000010e03 */
[----:B------:R-:W-:Y:S02]  /*0490*/  ISETP.GE.AND P0, PT, R7, RZ, PT ;  /* 0x000000ff0700720c */ /* 0x000fe40003f06270 */
[C---:B------:R-:W-:Y:S01]  /*04a0*/  SHF.L.W.U32.HI R2, R3.reuse, 0x2, R0 ;  /* 0x0000000203027819 */ /* 0x040fe20000010e00 */
[----:B------:R-:W-:-:S03]  /*04b0*/  IMAD.SHL.U32 R3, R3, 0x4, RZ ;  /* 0x0000000403037824 */ /* 0x000fc600078e00ff */
[----:B------:R-:W-:Y:S02]  /*04c0*/  SHF.R.S32.HI R4, RZ, 0x1f, R2 ;  /* 0x0000001fff047819 */ /* 0x000fe40000011402 */
[----:B------:R-:W-:Y:S02]  /*04d0*/  LOP3.LUT R7, R2, R7, RZ, 0x3c, !PT ;  /* 0x0000000702077212 */ /* 0x000fe400078e3cff */
[C---:B------:R-:W-:Y:S02]  /*04e0*/  LOP3.LUT R8, R4.reuse, R3, RZ, 0x3c, !PT ;  /* 0x0000000304087212 */ /* 0x040fe400078e3cff */
[----:B------:R-:W-:Y:S02]  /*04f0*/  LOP3.LUT R9, R4, R2, RZ, 0x3c, !PT ;  /* 0x0000000204097212 */ /* 0x000fe400078e3cff */
[----:B------:R-:W-:Y:S02]  /*0500*/  SHF.R.U32.HI R3, RZ, 0x1e, R0 ;  /* 0x0000001eff037819 */ /* 0x000fe40000011600 */
[----:B------:R-:W-:-:S02]  /*0510*/  ISETP.GE.AND P1, PT, R7, RZ, PT ;  /* 0x000000ff0700720c */ /* 0x000fc40003f26270 */
[----:B------:R-:W1:Y:S01]  /*0520*/  I2F.F64.S64 R8, R8 ;  /* 0x0000000800087312 */ /* 0x000e620000301c00 */
[----:B------:R-:W-:-:S04]  /*0530*/  LEA.HI R0, R2, R3, RZ, 0x1 ;  /* 0x0000000302007211 */ /* 0x000fc800078f08ff */
[----:B------:R-:W-:-:S05]  /*0540*/  IADD3 R2, PT, PT, -R0, RZ, RZ ;  /* 0x000000ff00027210 */ /* 0x000fca0007ffe1ff */
[----:B------:R-:W-:Y:S01]  /*0550*/  @!P0 IMAD.MOV.U32 R0, RZ, RZ, R2 ;  /* 0x000000ffff008224 */ /* 0x000fe200078e0002 */
[----:B-1----:R-:W-:-:S10]  /*0560*/  DMUL R10, R8, UR4 ;  /* 0x00000004080a7c28 */ /* 0x002fd40008000000 */
[----:B------:R-:W1:Y:S02]  /*0570*/  F2F.F32.F64 R10, R10 ;  /* 0x0000000a000a7310 */ /* 0x000e640000301000 */
[----:B01----:R-:W-:-:S07]  /*0580*/  FSEL R4, -R10, R10, !P1 ;  /* 0x0000000a0a047208 */ /* 0x003fce0004800100 */
.L_x_5:
[----:B------:R-:W-:Y:S05]  /*0590*/  BSYNC.RECONVERGENT B0 ;  /* 0x0000000000007941 */ /* 0x000fea0003800200 */
.L_x_4:
[----:B------:R-:W-:Y:S01]  /*05a0*/  MOV R6, 0x37cbac00 ;  /* 0x37cbac0000067802 */ /* 0x000fe20000000f00 */
[----:B------:R-:W-:Y:S01]  /*05b0*/  FMUL R7, R4, R4 ;  /* 0x0000000404077220 */ /* 0x000fe20000400000 */
[----:B------:R-:W-:Y:S01]  /*05c0*/  LOP3.LUT R8, R0, 0x1, RZ, 0xc0, !PT ;  /* 0x0000000100087812 */ /* 0x000fe200078ec0ff */
[----:B------:R-:W0:Y:S01]  /*05d0*/  LDC.64 R2, c[0x0][0x380] ;  /* 0x0000e000ff027b82 */ /* 0x000e220000000a00 */
[----:B------:R-:W-:Y:S01]  /*05e0*/  MOV R9, 0x3effffff ;  /* 0x3effffff00097802 */ /* 0x000fe20000000f00 */
[----:B------:R-:W-:Y:S01]  /*05f0*/  FFMA R6, R7, R6, -0.0013887860113754868507 ;  /* 0xbab607ed07067423 */ /* 0x000fe20000000006 */
[----:B------:R-:W-:Y:S01]  /*0600*/  ISETP.NE.U32.AND P0, PT, R8, 0x1, PT ;  /* 0x000000010800780c */ /* 0x000fe20003f05070 */
[----:B------:R-:W-:Y:S01]  /*0610*/  IMAD.MOV.U32 R8, RZ, RZ, 0x3d2aaabb ;  /* 0x3d2aaabbff087424 */ /* 0x000fe200078e00ff */
[----:B------:R-:W-:Y:S02]  /*0620*/  LOP3.LUT P1, RZ, R0, 0x2, RZ, 0xc0, !PT ;  /* 0x0000000200ff7812 */ /* 0x000fe4000782c0ff */
[----:B------:R-:W-:-:S02]  /*0630*/  FSEL R6, R6, -0.00019574658654164522886, !P0 ;  /* 0xb94d415306067808 */ /* 0x000fc40004000000 */
[----:B------:R-:W-:Y:S02]  /*0640*/  FSEL R8, R8, 0.0083327032625675201416, !P0 ;  /* 0x3c0885e408087808 */ /* 0x000fe40004000000 */
[----:B------:R-:W-:Y:S02]  /*0650*/  FSEL R9, -R9, -0.16666662693023681641, !P0 ;  /* 0xbe2aaaa809097808 */ /* 0x000fe40004000100 */
[----:B------:R-:W-:Y:S01]  /*0660*/  FSEL R0, R4, 1, P0 ;  /* 0x3f80000004007808 */ /* 0x000fe20000000000 */
[----:B------:R-:W-:-:S04]  /*0670*/  FFMA R6, R7, R6, R8 ;  /* 0x0000000607067223 */ /* 0x000fc80000000008 */
[C---:B------:R-:W-:Y:S01]  /*0680*/  FFMA R6, R7.reuse, R6, R9 ;  /* 0x0000000607067223 */ /* 0x040fe20000000009 */
[----:B------:R-:W-:-:S04]  /*0690*/  FFMA R7, R7, R0, RZ ;  /* 0x0000000007077223 */ /* 0x000fc800000000ff */
[----:B------:R-:W-:Y:S01]  /*06a0*/  FFMA R7, R7, R6, R0 ;  /* 0x0000000607077223 */ /* 0x000fe20000000000 */
[----:B0-----:R-:W-:-:S04]  /*06b0*/  IMAD.WIDE R2, R5, 0x4, R2 ;  /* 0x0000000405027825 */ /* 0x001fc800078e0202 */
[----:B------:R-:W-:-:S05]  /*06c0*/  @P1 FADD R7, RZ, -R7 ;  /* 0x80000007ff071221 */ /* 0x000fca0000000000 */
[----:B------:R-:W-:Y:S01]  /*06d0*/  STG.E desc[UR6][R2.64], R7 ;  /* 0x0000000702007986 */ /* 0x000fe2000c101906 */
[----:B------:R-:W-:Y:S05]  /*06e0*/  EXIT ;  /* 0x000000000000794d */ /* 0x000fea0003800000 */
        .weak           $__internal_0_$__cuda_sm20_sqrt_rn_f32_slowpath
        .type           $__internal_0_$__cuda_sm20_sqrt_rn_f32_slowpath,@function
        .size           $__internal_0_$__cuda_sm20_sqrt_rn_f32_slowpath,(.L_x_9 - $__internal_0_$__cuda_sm20_sqrt_rn_f32_slowpath)
$__internal_0_$__cuda_sm20_sqrt_rn_f32_slowpath:
[----:B------:R-:W-:-:S13]  /*06f0*/  LOP3.LUT P0, RZ, R0, 0x7fffffff, RZ, 0xc0, !PT ;  /* 0x7fffffff00ff7812 */ /* 0x000fda000780c0ff */
[----:B------:R-:W-:Y:S01]  /*0700*/  @!P0 IMAD.MOV.U32 R2, RZ, RZ, R0 ;  /* 0x000000ffff028224 */ /* 0x000fe200078e0000 */
[----:B------:R-:W-:Y:S06]  /*0710*/  @!P0 BRA `(.L_x_7) ;  /* 0x0000000000408947 */ /* 0x000fec0003800000 */
[----:B------:R-:W-:-:S13]  /*0720*/  FSETP.GEU.FTZ.AND P0, PT, R0, RZ, PT ;  /* 0x000000ff0000720b */ /* 0x000fda0003f1e000 */
[----:B------:R-:W-:Y:S01]  /*0730*/  @!P0 MOV R2, 0x7fffffff ;  /* 0x7fffffff00028802 */ /* 0x000fe20000000f00 */
[----:B------:R-:W-:Y:S06]  /*0740*/  @!P0 BRA `(.L_x_7) ;  /* 0x0000000000348947 */ /* 0x000fec0003800000 */
[----:B------:R-:W-:-:S13]  /*0750*/  FSETP.GTU.FTZ.AND P0, PT, |R0|, +INF , PT ;  /* 0x7f8000000000780b */ /* 0x000fda0003f1c200 */
[----:B------:R-:W-:Y:S01]  /*0760*/  @P0 FADD.FTZ R2, R0, 1 ;  /* 0x3f80000000020421 */ /* 0x000fe20000010000 */
[----:B------:R-:W-:Y:S06]  /*0770*/  @P0 BRA `(.L_x_7) ;  /* 0x0000000000280947 */ /* 0x000fec0003800000 */
[----:B------:R-:W-:-:S13]  /*0780*/  FSETP.NEU.FTZ.AND P0, PT, |R0|, +INF , PT ;  /* 0x7f8000000000780b */ /* 0x000fda0003f1d200 */
[----:B------:R-:W-:-:S04]  /*0790*/  @P0 FFMA R3, R0, 1.84467440737095516160e+19, RZ ;  /* 0x5f80000000030823 */ /* 0x000fc800000000ff */
[----:B------:R-:W0:Y:S02]  /*07a0*/  @P0 MUFU.RSQ R2, R3 ;  /* 0x0000000300020308 */ /* 0x000e240000001400 */
[----:B0-----:R-:W-:Y:S01]  /*07b0*/  @P0 FMUL.FTZ R4, R3, R2 ;  /* 0x0000000203040220 */ /* 0x001fe20000410000 */
[----:B------:R-:W-:Y:S01]  /*07c0*/  @P0 FMUL.FTZ R8, R2, 0.5 ;  /* 0x3f00000002080820 */ /* 0x000fe20000410000 */
[----:B------:R-:W-:Y:S02]  /*07d0*/  @!P0 IMAD.MOV.U32 R2, RZ, RZ, R0 ;  /* 0x000000ffff028224 */ /* 0x000fe400078e0000 */
[----:B------:R-:W-:-:S04]  /*07e0*/  @P0 FADD.FTZ R6, -R4, -RZ ;  /* 0x800000ff04060221 */ /* 0x000fc80000010100 */
[----:B------:R-:W-:-:S04]  /*07f0*/  @P0 FFMA R7, R4, R6, R3 ;  /* 0x0000000604070223 */ /* 0x000fc80000000003 */
[----:B------:R-:W-:-:S04]  /*0800*/  @P0 FFMA R7, R7, R8, R4 ;  /* 0x0000000807070223 */ /* 0x000fc80000000004 */
[----:B------:R-:W-:-:S07]  /*0810*/  @P0 FMUL.FTZ R2, R7, 2.3283064365386962891e-10 ;  /* 0x2f80000007020820 */ /* 0x000fce0000410000 */
.L_x_7:
[----:B------:R-:W-:Y:S01]  /*0820*/  HFMA2 R3, -RZ, RZ, 0, 0 ;  /* 0x00000000ff037431 */ /* 0x000fe200000001ff */
[----:B------:R-:W-:Y:S01]  /*0830*/  MOV R7, R2 ;  /* 0x0000000200077202 */ /* 0x000fe20000000f00 */
[----:B------:R-:W-:-:S04]  /*0840*/  IMAD.MOV.U32 R2, RZ, RZ, R9 ;  /* 0x000000ffff027224 */ /* 0x000fc800078e0009 */
[----:B------:R-:W-:Y:S05]  /*0850*/  RET.REL.NODEC R2 `(_Z6kernelPf) ;  /* 0xfffffff402e87950 */ /* 0x000fea0003c3ffff */
.L_x_8:
[----:B------:R-:W-:-:S00]  /*0860*/  BRA `(.L_x_8) ;  /* 0xfffffffc00fc7947 */ /* 0x000fc0000383ffff */
[----:B------:R-:W-:-:S00]  /*0870*/  NOP ;  /* 0x0000000000007918 */ /* 0x000fc00000000000 */
        /* <DEDUP_REMOVED lines=8> */
.L_x_9:


//--------------------- .nv.global.init           --------------------------
	.section	.nv.global.init,"aw",@progbits
	.align	4
.nv.global.init:
	.type		__cudart_i2opi_f,@object
	.size		__cudart_i2opi_f,(.L_0 - __cudart_i2opi_f)
__cudart_i2opi_f:
        /*0000*/ 	.byte	0x41, 0x90, 0x43, 0x3c, 0x99, 0x95, 0x62, 0xdb, 0xc0, 0xdd, 0x34, 0xf5, 0xd1, 0x57, 0x27, 0xfc
        /*0010*/ 	.byte	0x29, 0x15, 0x44, 0x4e, 0x6e, 0x83, 0xf9, 0xa2
.L_0:


//--------------------- .nv.shared.reserved.0     --------------------------
	.section	.nv.shared.reserved.0,"aw",@nobits
	.weak		__nv_reservedSMEM_offset_0_alias
	.size		__nv_reservedSMEM_offset_0_alias, 0, 64
	.other		__nv_reservedSMEM_offset_0_alias,@"STO_CUDA_RESERVED_SHARED STV_DEFAULT"
__nv_reservedSMEM_offset_0_alias:
	.zero		0
	.zero		64


//--------------------- .nv.constant0._Z6kernelPf --------------------------
	.section	.nv.constant0._Z6kernelPf,"a",@progbits
	.sectionflags	@""
	.align	4
.nv.constant0._Z6kernelPf:
	.zero		904


//--------------------- SYMBOLS --------------------------

	.type		.nv.reservedSmem.offset0,@object
	.size		.nv.reservedSmem.offset0,0x4
